//
// Generated by NVIDIA NVVM Compiler
//
// Compiler Build ID: CL-36424714
// Cuda compilation tools, release 13.0, V13.0.88
// Based on NVVM 20.0.0
//

.version 9.0
.target sm_100
.address_size 64

	// .globl	_Z10sum_kernelPiS_

.visible .entry _Z10sum_kernelPiS_(
	.param .u64 .ptr .align 1 _Z10sum_kernelPiS__param_0,
	.param .u64 .ptr .align 1 _Z10sum_kernelPiS__param_1
)
{
	.reg .pred 	%p<4>;
	.reg .b32 	%r<14>;
	.reg .b64 	%rd<8>;

	ld.param.u64 	%rd1, [_Z10sum_kernelPiS__param_0];
	ld.param.u64 	%rd2, [_Z10sum_kernelPiS__param_1];
	mov.u32 	%r3, %ctaid.x;
	mov.u32 	%r4, %ntid.x;
	mov.u32 	%r5, %tid.x;
	mad.lo.s32 	%r1, %r3, %r4, %r5;
	mov.u32 	%r6, %ntid.y;
	mov.u32 	%r7, %ctaid.y;
	mov.u32 	%r8, %tid.y;
	mad.lo.s32 	%r9, %r6, %r7, %r8;
	setp.gt.s32 	%p1, %r1, 4796;
	setp.gt.u32 	%p2, %r9, 4800;
	or.pred  	%p3, %p1, %p2;
	@%p3 bra 	$L__BB0_2;
	cvta.to.global.u64 	%rd3, %rd1;
	cvta.to.global.u64 	%rd4, %rd2;
	mad.lo.s32 	%r10, %r1, 4801, %r9;
	mul.wide.s32 	%rd5, %r10, 4;
	add.s64 	%rd6, %rd3, %rd5;
	ld.global.u32 	%r11, [%rd6];
	ld.global.u32 	%r12, [%rd6+76816];
	add.s32 	%r13, %r12, %r11;
	add.s64 	%rd7, %rd4, %rd5;
	st.global.u32 	[%rd7], %r13;
$L__BB0_2:
	ret;

}
	// .globl	_Z21sum_kernel_optimizadoPiS_
.visible .entry _Z21sum_kernel_optimizadoPiS_(
	.param .u64 .ptr .align 1 _Z21sum_kernel_optimizadoPiS__param_0,
	.param .u64 .ptr .align 1 _Z21sum_kernel_optimizadoPiS__param_1
)
{
	.reg .pred 	%p<4>;
	.reg .b32 	%r<23>;
	.reg .b64 	%rd<8>;

	ld.param.u64 	%rd1, [_Z21sum_kernel_optimizadoPiS__param_0];
	ld.param.u64 	%rd2, [_Z21sum_kernel_optimizadoPiS__param_1];
	mov.u32 	%r3, %ctaid.x;
	mov.u32 	%r4, %ntid.x;
	mov.u32 	%r5, %tid.x;
	mad.lo.s32 	%r1, %r3, %r4, %r5;
	mov.u32 	%r6, %ntid.y;
	mov.u32 	%r7, %ctaid.y;
	mov.u32 	%r8, %tid.y;
	mad.lo.s32 	%r9, %r6, %r7, %r8;
	setp.gt.s32 	%p1, %r1, 1198;
	setp.gt.u32 	%p2, %r9, 4800;
	or.pred  	%p3, %p1, %p2;
	@%p3 bra 	$L__BB1_2;
	cvta.to.global.u64 	%rd3, %rd1;
	cvta.to.global.u64 	%rd4, %rd2;
	mad.lo.s32 	%r10, %r1, 4801, %r9;
	mul.wide.s32 	%rd5, %r10, 16;
	add.s64 	%rd6, %rd3, %rd5;
	ld.global.v4.u32 	{%r11, %r12, %r13, %r14}, [%rd6];
	ld.global.v4.u32 	{%r15, %r16, %r17, %r18}, [%rd6+76816];
	add.s32 	%r19, %r15, %r11;
	add.s32 	%r20, %r16, %r12;
	add.s32 	%r21, %r17, %r13;
	add.s32 	%r22, %r18, %r14;
	add.s64 	%rd7, %rd4, %rd5;
	st.global.v4.u32 	[%rd7], {%r19, %r20, %r21, %r22};
$L__BB1_2:
	ret;

}


// ===== COMPILED SASS (sm_100) =====

	.target	sm_100

	.elftype	@"ET_EXEC"


//--------------------- .note.nv.tkinfo           --------------------------
	.section	.note.nv.tkinfo,"",@"SHT_NOTE"
	.sectionflags	@"SHF_NOTE_NV_TKINFO"
	.tkinfo
        /*0018*/ 	.word	0x00000002
        /*0030*/ 	.string	""
        /*0030*/ 	.string	"ptxas"
        /*0030*/ 	.string	"Cuda compilation tools, release 13.0, V13.0.88"
        /*0030*/ 	.string	"Build cuda_13.0.r13.0/compiler.36424714_0"
        /*0030*/ 	.string	"-arch sm_100 -m 64 "



//--------------------- .note.nv.cuinfo           --------------------------
	.section	.note.nv.cuinfo,"",@"SHT_NOTE"
	.sectionflags	@"SHF_NOTE_NV_CUINFO"
        /*0018*/ 	.short	0x0002
        /*001a*/ 	.short	0x0064
        /*001c*/ 	.short	0x0082
	.zero		2


//--------------------- .nv.info                  --------------------------
	.section	.nv.info,"",@"SHT_CUDA_INFO"
	.align	4


	//----- nvinfo : EIATTR_REGCOUNT
	.align		4
        /*0000*/ 	.byte	0x04, 0x2f
        /*0002*/ 	.short	(.L_1 - .L_0)
	.align		4
.L_0:
        /*0004*/ 	.word	index@(_Z10sum_kernelPiS_)
        /*0008*/ 	.word	0x0000000c


	//----- nvinfo : EIATTR_FRAME_SIZE
	.align		4
.L_1:
        /*000c*/ 	.byte	0x04, 0x11
        /*000e*/ 	.short	(.L_3 - .L_2)
	.align		4
.L_2:
        /*0010*/ 	.word	index@(_Z10sum_kernelPiS_)
        /*0014*/ 	.word	0x00000000


	//----- nvinfo : EIATTR_REGCOUNT
	.align		4
.L_3:
        /*0018*/ 	.byte	0x04, 0x2f
        /*001a*/ 	.short	(.L_5 - .L_4)
	.align		4
.L_4:
        /*001c*/ 	.word	index@(_Z21sum_kernel_optimizadoPiS_)
        /*0020*/ 	.word	0x00000012


	//----- nvinfo : EIATTR_FRAME_SIZE
	.align		4
.L_5:
        /*0024*/ 	.byte	0x04, 0x11
        /*0026*/ 	.short	(.L_7 - .L_6)
	.align		4
.L_6:
        /*0028*/ 	.word	index@(_Z21sum_kernel_optimizadoPiS_)
        /*002c*/ 	.word	0x00000000


	//----- nvinfo : EIATTR_MIN_STACK_SIZE
	.align		4
.L_7:
        /*0030*/ 	.byte	0x04, 0x12
        /*0032*/ 	.short	(.L_9 - .L_8)
	.align		4
.L_8:
        /*0034*/ 	.word	index@(_Z21sum_kernel_optimizadoPiS_)
        /*0038*/ 	.word	0x00000000


	//----- nvinfo : EIATTR_MIN_STACK_SIZE
	.align		4
.L_9:
        /*003c*/ 	.byte	0x04, 0x12
        /*003e*/ 	.short	(.L_11 - .L_10)
	.align		4
.L_10:
        /*0040*/ 	.word	index@(_Z10sum_kernelPiS_)
        /*0044*/ 	.word	0x00000000
.L_11:


//--------------------- .nv.compat                --------------------------
	.section	.nv.compat,"",@"SHT_CUDA_COMPAT_INFO"
	.align	4
        /*0000*/ 	.byte	0x02, 0x09, 0x00, 0x00, 0x02, 0x02, 0x01, 0x00, 0x02, 0x05, 0x05, 0x00, 0x03, 0x07, 0x01, 0x01
        /*0010*/ 	.byte	0x02, 0x03, 0x00, 0x00, 0x02, 0x06, 0x01, 0x00, 0x04, 0x0b, 0x08, 0x00, 0x09, 0x00, 0x00, 0x00
        /*0020*/ 	.byte	0x00, 0x00, 0x00, 0x00


//--------------------- .nv.info._Z21sum_kernel_optimizadoPiS_ --------------------------
	.section	.nv.info._Z21sum_kernel_optimizadoPiS_,"",@"SHT_CUDA_INFO"
	.sectionflags	@""
	.align	4


	//----- nvinfo : EIATTR_CUDA_API_VERSION
	.align		4
        /*0000*/ 	.byte	0x04, 0x37
        /*0002*/ 	.short	(.L_13 - .L_12)
.L_12:
        /*0004*/ 	.word	0x00000082


	//----- nvinfo : EIATTR_KPARAM_INFO
	.align		4
.L_13:
        /*0008*/ 	.byte	0x04, 0x17
        /*000a*/ 	.short	(.L_15 - .L_14)
.L_14:
        /*000c*/ 	.word	0x00000000
        /*0010*/ 	.short	0x0001
        /*0012*/ 	.short	0x0008
        /*0014*/ 	.byte	0x00, 0xf5, 0x21, 0x00


	//----- nvinfo : EIATTR_KPARAM_INFO
	.align		4
.L_15:
        /*0018*/ 	.byte	0x04, 0x17
        /*001a*/ 	.short	(.L_17 - .L_16)
.L_16:
        /*001c*/ 	.word	0x00000000
        /*0020*/ 	.short	0x0000
        /*0022*/ 	.short	0x0000
        /*0024*/ 	.byte	0x00, 0xf5, 0x21, 0x00


	//----- nvinfo : EIATTR_SPARSE_MMA_MASK
	.align		4
.L_17:
        /*0028*/ 	.byte	0x03, 0x50
        /*002a*/ 	.short	0x0000


	//----- nvinfo : EIATTR_MAXREG_COUNT
	.align		4
        /*002c*/ 	.byte	0x03, 0x1b
        /*002e*/ 	.short	0x00ff


	//----- nvinfo : EIATTR_MERCURY_ISA_VERSION
	.align		4
        /*0030*/ 	.byte	0x03, 0x5f
        /*0032*/ 	.short	0x0101


	//----- nvinfo : EIATTR_VRC_CTA_INIT_COUNT
	.align		4
        /*0034*/ 	.byte	0x02, 0x4a
	.zero		1
	.zero		1


	//----- nvinfo : EIATTR_EXIT_INSTR_OFFSETS
	.align		4
        /*0038*/ 	.byte	0x04, 0x1c
        /*003a*/ 	.short	(.L_19 - .L_18)


	//   ....[0]....
.L_18:
        /*003c*/ 	.word	0x000000b0


	//   ....[1]....
        /*0040*/ 	.word	0x00000190


	//----- nvinfo : EIATTR_CBANK_PARAM_SIZE
	.align		4
.L_19:
        /*0044*/ 	.byte	0x03, 0x19
        /*0046*/ 	.short	0x0010


	//----- nvinfo : EIATTR_PARAM_CBANK
	.align		4
        /*0048*/ 	.byte	0x04, 0x0a
        /*004a*/ 	.short	(.L_21 - .L_20)
	.align		4
.L_20:
        /*004c*/ 	.word	index@(.nv.constant0._Z21sum_kernel_optimizadoPiS_)
        /*0050*/ 	.short	0x0380
        /*0052*/ 	.short	0x0010


	//----- nvinfo : EIATTR_SW_WAR
	.align		4
.L_21:
        /*0054*/ 	.byte	0x04, 0x36
        /*0056*/ 	.short	(.L_23 - .L_22)
.L_22:
        /*0058*/ 	.word	0x00000008
.L_23:


//--------------------- .nv.info._Z10sum_kernelPiS_ --------------------------
	.section	.nv.info._Z10sum_kernelPiS_,"",@"SHT_CUDA_INFO"
	.sectionflags	@""
	.align	4


	//----- nvinfo : EIATTR_CUDA_API_VERSION
	.align		4
        /*0000*/ 	.byte	0x04, 0x37
        /*0002*/ 	.short	(.L_25 - .L_24)
.L_24:
        /*0004*/ 	.word	0x00000082


	//----- nvinfo : EIATTR_KPARAM_INFO
	.align		4
.L_25:
        /*0008*/ 	.byte	0x04, 0x17
        /*000a*/ 	.short	(.L_27 - .L_26)
.L_26:
        /*000c*/ 	.word	0x00000000
        /*0010*/ 	.short	0x0001
        /*0012*/ 	.short	0x0008
        /*0014*/ 	.byte	0x00, 0xf5, 0x21, 0x00


	//----- nvinfo : EIATTR_KPARAM_INFO
	.align		4
.L_27:
        /*0018*/ 	.byte	0x04, 0x17
        /*001a*/ 	.short	(.L_29 - .L_28)
.L_28:
        /*001c*/ 	.word	0x00000000
        /*0020*/ 	.short	0x0000
        /*0022*/ 	.short	0x0000
        /*0024*/ 	.byte	0x00, 0xf5, 0x21, 0x00


	//----- nvinfo : EIATTR_SPARSE_MMA_MASK
	.align		4
.L_29:
        /*0028*/ 	.byte	0x03, 0x50
        /*002a*/ 	.short	0x0000


	//----- nvinfo : EIATTR_MAXREG_COUNT
	.align		4
        /*002c*/ 	.byte	0x03, 0x1b
        /*002e*/ 	.short	0x00ff


	//----- nvinfo : EIATTR_MERCURY_ISA_VERSION
	.align		4
        /*0030*/ 	.byte	0x03, 0x5f
        /*0032*/ 	.short	0x0101


	//----- nvinfo : EIATTR_VRC_CTA_INIT_COUNT
	.align		4
        /*0034*/ 	.byte	0x02, 0x4a
	.zero		1
	.zero		1


	//----- nvinfo : EIATTR_EXIT_INSTR_OFFSETS
	.align		4
        /*0038*/ 	.byte	0x04, 0x1c
        /*003a*/ 	.short	(.L_31 - .L_30)


	//   ....[0]....
.L_30:
        /*003c*/ 	.word	0x000000b0


	//   ....[1]....
        /*0040*/ 	.word	0x00000160


	//----- nvinfo : EIATTR_CBANK_PARAM_SIZE
	.align		4
.L_31:
        /*0044*/ 	.byte	0x03, 0x19
        /*0046*/ 	.short	0x0010


	//----- nvinfo : EIATTR_PARAM_CBANK
	.align		4
        /*0048*/ 	.byte	0x04, 0x0a
        /*004a*/ 	.short	(.L_33 - .L_32)
	.align		4
.L_32:
        /*004c*/ 	.word	index@(.nv.constant0._Z10sum_kernelPiS_)
        /*0050*/ 	.short	0x0380
        /*0052*/ 	.short	0x0010


	//----- nvinfo : EIATTR_SW_WAR
	.align		4
.L_33:
        /*0054*/ 	.byte	0x04, 0x36
        /*0056*/ 	.short	(.L_35 - .L_34)
.L_34:
        /*0058*/ 	.word	0x00000008
.L_35:


//--------------------- .nv.callgraph             --------------------------
	.section	.nv.callgraph,"",@"SHT_CUDA_CALLGRAPH"
	.align	4
	.sectionentsize	8
	.align		4
        /*0000*/ 	.word	0x00000000
	.align		4
        /*0004*/ 	.word	0xffffffff
	.align		4
        /*0008*/ 	.word	0x00000000
	.align		4
        /*000c*/ 	.word	0xfffffffe
	.align		4
        /*0010*/ 	.word	0x00000000
	.align		4
        /*0014*/ 	.word	0xfffffffd
	.align		4
        /*0018*/ 	.word	0x00000000
	.align		4
        /*001c*/ 	.word	0xfffffffc


//--------------------- .text._Z21sum_kernel_optimizadoPiS_ --------------------------
	.section	.text._Z21sum_kernel_optimizadoPiS_,"ax",@progbits
	.align	128
        .global         _Z21sum_kernel_optimizadoPiS_
        .type           _Z21sum_kernel_optimizadoPiS_,@function
        .size           _Z21sum_kernel_optimizadoPiS_,(.L_x_2 - _Z21sum_kernel_optimizadoPiS_)
        .other          _Z21sum_kernel_optimizadoPiS_,@"STO_CUDA_ENTRY STV_DEFAULT"
_Z21sum_kernel_optimizadoPiS_:
.text._Z21sum_kernel_optimizadoPiS_:
[----:B------:R-:W-:Y:S01]  /*0000*/  LDC R1, c[0x0][0x37c] ;  /* 0x0000df00ff017b82 */ /* 0x000fe20000000800 */
[----:B------:R-:W0:Y:S07]  /*0010*/  S2R R5, SR_CTAID.Y ;  /* 0x0000000000057919 */ /* 0x000e2e0000002600 */
[----:B------:R-:W1:Y:S01]  /*0020*/  S2UR UR4, SR_CTAID.X ;  /* 0x00000000000479c3 */ /* 0x000e620000002500 */
[----:B------:R-:W0:Y:S01]  /*0030*/  S2R R2, SR_TID.Y ;  /* 0x0000000000027919 */ /* 0x000e220000002200 */
[----:B------:R-:W1:Y:S06]  /*0040*/  S2R R3, SR_TID.X ;  /* 0x0000000000037919 */ /* 0x000e6c0000002100 */
[----:B------:R-:W1:Y:S01]  /*0050*/  LDC R0, c[0x0][0x360] ;  /* 0x0000d800ff007b82 */ /* 0x000e620000000800 */
[----:B------:R-:W0:Y:S02]  /*0060*/  LDCU UR5, c[0x0][0x364] ;  /* 0x00006c80ff0577ac */ /* 0x000e240008000800 */
[----:B0-----:R-:W-:-:S02]  /*0070*/  IMAD R5, R5, UR5, R2 ;  /* 0x0000000505057c24 */ /* 0x001fc4000f8e0202 */
[----:B-1----:R-:W-:-:S03]  /*0080*/  IMAD R0, R0, UR4, R3 ;  /* 0x0000000400007c24 */ /* 0x002fc6000f8e0203 */
[----:B------:R-:W-:-:S04]  /*0090*/  ISETP.GT.U32.AND P0, PT, R5, 0x12c0, PT ;  /* 0x000012c00500780c */ /* 0x000fc80003f04070 */
[----:B------:R-:W-:-:S13]  /*00a0*/  ISETP.GT.OR P0, PT, R0, 0x4ae, P0 ;  /* 0x000004ae0000780c */ /* 0x000fda0000704670 */
[----:B------:R-:W-:Y:S05]  /*00b0*/  @P0 EXIT ;  /* 0x000000000000094d */ /* 0x000fea0003800000 */
[----:B------:R-:W0:Y:S01]  /*00c0*/  LDC.64 R2, c[0x0][0x380] ;  /* 0x0000e000ff027b82 */ /* 0x000e220000000a00 */
[----:B------:R-:W1:Y:S01]  /*00d0*/  LDCU.64 UR4, c[0x0][0x358] ;  /* 0x00006b00ff0477ac */ /* 0x000e620008000a00 */
[----:B------:R-:W-:-:S06]  /*00e0*/  IMAD R7, R0, 0x12c1, R5 ;  /* 0x000012c100077824 */ /* 0x000fcc00078e0205 */
[----:B------:R-:W2:Y:S01]  /*00f0*/  LDC.64 R4, c[0x0][0x388] ;  /* 0x0000e200ff047b82 */ /* 0x000ea20000000a00 */
[----:B0-----:R-:W-:-:S05]  /*0100*/  IMAD.WIDE R2, R7, 0x10, R2 ;  /* 0x0000001007027825 */ /* 0x001fca00078e0202 */
[----:B-1----:R-:W3:Y:S04]  /*0110*/  LDG.E.128 R8, desc[UR4][R2.64] ;  /* 0x0000000402087981 */ /* 0x002ee8000c1e1d00 */
[----:B------:R-:W3:Y:S01]  /*0120*/  LDG.E.128 R12, desc[UR4][R2.64+0x12c10] ;  /* 0x012c1004020c7981 */ /* 0x000ee2000c1e1d00 */
[----:B--2---:R-:W-:Y:S01]  /*0130*/  IMAD.WIDE R4, R7, 0x10, R4 ;  /* 0x0000001007047825 */ /* 0x004fe200078e0204 */
[----:B---3--:R-:W-:Y:S02]  /*0140*/  IADD3 R8, PT, PT, R8, R12, RZ ;  /* 0x0000000c08087210 */ /* 0x008fe40007ffe0ff */
[----:B------:R-:W-:Y:S02]  /*0150*/  IADD3 R9, PT, PT, R9, R13, RZ ;  /* 0x0000000d09097210 */ /* 0x000fe40007ffe0ff */
[----:B------:R-:W-:-:S02]  /*0160*/  IADD3 R10, PT, PT, R10, R14, RZ ;  /* 0x0000000e0a0a7210 */ /* 0x000fc40007ffe0ff */
[----:B------:R-:W-:-:S05]  /*0170*/  IADD3 R11, PT, PT, R11, R15, RZ ;  /* 0x0000000f0b0b7210 */ /* 0x000fca0007ffe0ff */
[----:B------:R-:W-:Y:S01]  /*0180*/  STG.E.128 desc[UR4][R4.64], R8 ;  /* 0x0000000804007986 */ /* 0x000fe2000c101d04 */
[----:B------:R-:W-:Y:S05]  /*0190*/  EXIT ;  /* 0x000000000000794d */ /* 0x000fea0003800000 */
.L_x_0:
[----:B------:R-:W-:-:S00]  /*01a0*/  BRA `(.L_x_0) ;  /* 0xfffffffc00fc7947 */ /* 0x000fc0000383ffff */
[----:B------:R-:W-:-:S00]  /*01b0*/  NOP ;  /* 0x0000000000007918 */ /* 0x000fc00000000000 */
        /* <DEDUP_REMOVED lines=12> */
.L_x_2:


//--------------------- .text._Z10sum_kernelPiS_  --------------------------
	.section	.text._Z10sum_kernelPiS_,"ax",@progbits
	.align	128
        .global         _Z10sum_kernelPiS_
        .type           _Z10sum_kernelPiS_,@function
        .size           _Z10sum_kernelPiS_,(.L_x_3 - _Z10sum_kernelPiS_)
        .other          _Z10sum_kernelPiS_,@"STO_CUDA_ENTRY STV_DEFAULT"
_Z10sum_kernelPiS_:
.text._Z10sum_kernelPiS_:
        /* <DEDUP_REMOVED lines=17> */
[----:B-1----:R-:W3:Y:S04]  /*0110*/  LDG.E R0, desc[UR4][R2.64] ;  /* 0x0000000402007981 */ /* 0x002ee8000c1e1900 */
[----:B------:R-:W3:Y:S01]  /*0120*/  LDG.E R9, desc[UR4][R2.64+0x12c10] ;  /* 0x012c100402097981 */ /* 0x000ee2000c1e1900 */
[----:B--2---:R-:W-:Y:S01]  /*0130*/  IMAD.WIDE R4, R7, 0x4, R4 ;  /* 0x0000000407047825 */ /* 0x004fe200078e0204 */
[----:B---3--:R-:W-:-:S05]  /*0140*/  IADD3 R9, PT, PT, R0, R9, RZ ;  /* 0x0000000900097210 */ /* 0x008fca0007ffe0ff */
[----:B------:R-:W-:Y:S01]  /*0150*/  STG.E desc[UR4][R4.64], R9 ;  /* 0x0000000904007986 */ /* 0x000fe2000c101904 */
[----:B------:R-:W-:Y:S05]  /*0160*/  EXIT ;  /* 0x000000000000794d */ /* 0x000fea0003800000 */
.L_x_1:
        /* <DEDUP_REMOVED lines=9> */
.L_x_3:


//--------------------- .nv.shared.reserved.0     --------------------------
	.section	.nv.shared.reserved.0,"aw",@nobits
	.weak		__nv_reservedSMEM_offset_0_alias
	.size		__nv_reservedSMEM_offset_0_alias, 0, 64
	.other		__nv_reservedSMEM_offset_0_alias,@"STO_CUDA_RESERVED_SHARED STV_DEFAULT"
__nv_reservedSMEM_offset_0_alias:
	.zero		0
	.zero		64


//--------------------- .nv.constant0._Z21sum_kernel_optimizadoPiS_ --------------------------
	.section	.nv.constant0._Z21sum_kernel_optimizadoPiS_,"a",@progbits
	.sectionflags	@""
	.align	4
.nv.constant0._Z21sum_kernel_optimizadoPiS_:
	.zero		912


//--------------------- .nv.constant0._Z10sum_kernelPiS_ --------------------------
	.section	.nv.constant0._Z10sum_kernelPiS_,"a",@progbits
	.sectionflags	@""
	.align	4
.nv.constant0._Z10sum_kernelPiS_:
	.zero		912


//--------------------- SYMBOLS --------------------------

	.type		.nv.reservedSmem.offset0,@object
	.size		.nv.reservedSmem.offset0,0x4
